//
// Generated by NVIDIA NVVM Compiler
//
// Compiler Build ID: CL-36424714
// Cuda compilation tools, release 13.0, V13.0.88
// Based on NVVM 20.0.0
//

.version 9.0
.target sm_100
.address_size 64

	// .globl	_Z10add_arraysPfS_S_i

.visible .entry _Z10add_arraysPfS_S_i(
	.param .u64 .ptr .align 1 _Z10add_arraysPfS_S_i_param_0,
	.param .u64 .ptr .align 1 _Z10add_arraysPfS_S_i_param_1,
	.param .u64 .ptr .align 1 _Z10add_arraysPfS_S_i_param_2,
	.param .u32 _Z10add_arraysPfS_S_i_param_3
)
{
	.reg .pred 	%p<2>;
	.reg .b32 	%r<6>;
	.reg .b32 	%f<4>;
	.reg .b64 	%rd<11>;

	ld.param.u64 	%rd1, [_Z10add_arraysPfS_S_i_param_0];
	ld.param.u64 	%rd2, [_Z10add_arraysPfS_S_i_param_1];
	ld.param.u64 	%rd3, [_Z10add_arraysPfS_S_i_param_2];
	ld.param.u32 	%r2, [_Z10add_arraysPfS_S_i_param_3];
	mov.u32 	%r3, %tid.x;
	mov.u32 	%r4, %ctaid.x;
	mov.u32 	%r5, %ntid.x;
	mad.lo.s32 	%r1, %r4, %r5, %r3;
	setp.ge.s32 	%p1, %r1, %r2;
	@%p1 bra 	$L__BB0_2;
	cvta.to.global.u64 	%rd4, %rd1;
	cvta.to.global.u64 	%rd5, %rd2;
	cvta.to.global.u64 	%rd6, %rd3;
	mul.wide.s32 	%rd7, %r1, 4;
	add.s64 	%rd8, %rd4, %rd7;
	ld.global.f32 	%f1, [%rd8];
	add.s64 	%rd9, %rd5, %rd7;
	ld.global.f32 	%f2, [%rd9];
	add.f32 	%f3, %f1, %f2;
	add.s64 	%rd10, %rd6, %rd7;
	st.global.f32 	[%rd10], %f3;
$L__BB0_2:
	ret;

}


// ===== COMPILED SASS (sm_100) =====

	.target	sm_100

	.elftype	@"ET_EXEC"


//--------------------- .note.nv.tkinfo           --------------------------
	.section	.note.nv.tkinfo,"",@"SHT_NOTE"
	.sectionflags	@"SHF_NOTE_NV_TKINFO"
	.tkinfo
        /*0018*/ 	.word	0x00000002
        /*0030*/ 	.string	""
        /*0030*/ 	.string	"ptxas"
        /*0030*/ 	.string	"Cuda compilation tools, release 13.0, V13.0.88"
        /*0030*/ 	.string	"Build cuda_13.0.r13.0/compiler.36424714_0"
        /*0030*/ 	.string	"-arch sm_100 -m 64 "



//--------------------- .note.nv.cuinfo           --------------------------
	.section	.note.nv.cuinfo,"",@"SHT_NOTE"
	.sectionflags	@"SHF_NOTE_NV_CUINFO"
        /*0018*/ 	.short	0x0002
        /*001a*/ 	.short	0x0064
        /*001c*/ 	.short	0x0082
	.zero		2


//--------------------- .nv.info                  --------------------------
	.section	.nv.info,"",@"SHT_CUDA_INFO"
	.align	4


	//----- nvinfo : EIATTR_REGCOUNT
	.align		4
        /*0000*/ 	.byte	0x04, 0x2f
        /*0002*/ 	.short	(.L_1 - .L_0)
	.align		4
.L_0:
        /*0004*/ 	.word	index@(_Z10add_arraysPfS_S_i)
        /*0008*/ 	.word	0x0000000c


	//----- nvinfo : EIATTR_FRAME_SIZE
	.align		4
.L_1:
        /*000c*/ 	.byte	0x04, 0x11
        /*000e*/ 	.short	(.L_3 - .L_2)
	.align		4
.L_2:
        /*0010*/ 	.word	index@(_Z10add_arraysPfS_S_i)
        /*0014*/ 	.word	0x00000000


	//----- nvinfo : EIATTR_MIN_STACK_SIZE
	.align		4
.L_3:
        /*0018*/ 	.byte	0x04, 0x12
        /*001a*/ 	.short	(.L_5 - .L_4)
	.align		4
.L_4:
        /*001c*/ 	.word	index@(_Z10add_arraysPfS_S_i)
        /*0020*/ 	.word	0x00000000
.L_5:


//--------------------- .nv.compat                --------------------------
	.section	.nv.compat,"",@"SHT_CUDA_COMPAT_INFO"
	.align	4
        /*0000*/ 	.byte	0x02, 0x09, 0x00, 0x00, 0x02, 0x02, 0x01, 0x00, 0x02, 0x05, 0x05, 0x00, 0x03, 0x07, 0x01, 0x01
        /*0010*/ 	.byte	0x02, 0x03, 0x00, 0x00, 0x02, 0x06, 0x01, 0x00, 0x04, 0x0b, 0x08, 0x00, 0x09, 0x00, 0x00, 0x00
        /*0020*/ 	.byte	0x00, 0x00, 0x00, 0x00


//--------------------- .nv.info._Z10add_arraysPfS_S_i --------------------------
	.section	.nv.info._Z10add_arraysPfS_S_i,"",@"SHT_CUDA_INFO"
	.sectionflags	@""
	.align	4


	//----- nvinfo : EIATTR_CUDA_API_VERSION
	.align		4
        /*0000*/ 	.byte	0x04, 0x37
        /*0002*/ 	.short	(.L_7 - .L_6)
.L_6:
        /*0004*/ 	.word	0x00000082


	//----- nvinfo : EIATTR_KPARAM_INFO
	.align		4
.L_7:
        /*0008*/ 	.byte	0x04, 0x17
        /*000a*/ 	.short	(.L_9 - .L_8)
.L_8:
        /*000c*/ 	.word	0x00000000
        /*0010*/ 	.short	0x0003
        /*0012*/ 	.short	0x0018
        /*0014*/ 	.byte	0x00, 0xf0, 0x11, 0x00


	//----- nvinfo : EIATTR_KPARAM_INFO
	.align		4
.L_9:
        /*0018*/ 	.byte	0x04, 0x17
        /*001a*/ 	.short	(.L_11 - .L_10)
.L_10:
        /*001c*/ 	.word	0x00000000
        /*0020*/ 	.short	0x0002
        /*0022*/ 	.short	0x0010
        /*0024*/ 	.byte	0x00, 0xf5, 0x21, 0x00


	//----- nvinfo : EIATTR_KPARAM_INFO
	.align		4
.L_11:
        /*0028*/ 	.byte	0x04, 0x17
        /*002a*/ 	.short	(.L_13 - .L_12)
.L_12:
        /*002c*/ 	.word	0x00000000
        /*0030*/ 	.short	0x0001
        /*0032*/ 	.short	0x0008
        /*0034*/ 	.byte	0x00, 0xf5, 0x21, 0x00


	//----- nvinfo : EIATTR_KPARAM_INFO
	.align		4
.L_13:
        /*0038*/ 	.byte	0x04, 0x17
        /*003a*/ 	.short	(.L_15 - .L_14)
.L_14:
        /*003c*/ 	.word	0x00000000
        /*0040*/ 	.short	0x0000
        /*0042*/ 	.short	0x0000
        /*0044*/ 	.byte	0x00, 0xf5, 0x21, 0x00


	//----- nvinfo : EIATTR_SPARSE_MMA_MASK
	.align		4
.L_15:
        /*0048*/ 	.byte	0x03, 0x50
        /*004a*/ 	.short	0x0000


	//----- nvinfo : EIATTR_MAXREG_COUNT
	.align		4
        /*004c*/ 	.byte	0x03, 0x1b
        /*004e*/ 	.short	0x00ff


	//----- nvinfo : EIATTR_MERCURY_ISA_VERSION
	.align		4
        /*0050*/ 	.byte	0x03, 0x5f
        /*0052*/ 	.short	0x0101


	//----- nvinfo : EIATTR_VRC_CTA_INIT_COUNT
	.align		4
        /*0054*/ 	.byte	0x02, 0x4a
	.zero		1
	.zero		1


	//----- nvinfo : EIATTR_EXIT_INSTR_OFFSETS
	.align		4
        /*0058*/ 	.byte	0x04, 0x1c
        /*005a*/ 	.short	(.L_17 - .L_16)


	//   ....[0]....
.L_16:
        /*005c*/ 	.word	0x00000070


	//   ....[1]....
        /*0060*/ 	.word	0x00000130


	//----- nvinfo : EIATTR_CBANK_PARAM_SIZE
	.align		4
.L_17:
        /*0064*/ 	.byte	0x03, 0x19
        /*0066*/ 	.short	0x001c


	//----- nvinfo : EIATTR_PARAM_CBANK
	.align		4
        /*0068*/ 	.byte	0x04, 0x0a
        /*006a*/ 	.short	(.L_19 - .L_18)
	.align		4
.L_18:
        /*006c*/ 	.word	index@(.nv.constant0._Z10add_arraysPfS_S_i)
        /*0070*/ 	.short	0x0380
        /*0072*/ 	.short	0x001c


	//----- nvinfo : EIATTR_SW_WAR
	.align		4
.L_19:
        /*0074*/ 	.byte	0x04, 0x36
        /*0076*/ 	.short	(.L_21 - .L_20)
.L_20:
        /*0078*/ 	.word	0x00000008
.L_21:


//--------------------- .nv.callgraph             --------------------------
	.section	.nv.callgraph,"",@"SHT_CUDA_CALLGRAPH"
	.align	4
	.sectionentsize	8
	.align		4
        /*0000*/ 	.word	0x00000000
	.align		4
        /*0004*/ 	.word	0xffffffff
	.align		4
        /*0008*/ 	.word	0x00000000
	.align		4
        /*000c*/ 	.word	0xfffffffe
	.align		4
        /*0010*/ 	.word	0x00000000
	.align		4
        /*0014*/ 	.word	0xfffffffd
	.align		4
        /*0018*/ 	.word	0x00000000
	.align		4
        /*001c*/ 	.word	0xfffffffc


//--------------------- .text._Z10add_arraysPfS_S_i --------------------------
	.section	.text._Z10add_arraysPfS_S_i,"ax",@progbits
	.align	128
        .global         _Z10add_arraysPfS_S_i
        .type           _Z10add_arraysPfS_S_i,@function
        .size           _Z10add_arraysPfS_S_i,(.L_x_1 - _Z10add_arraysPfS_S_i)
        .other          _Z10add_arraysPfS_S_i,@"STO_CUDA_ENTRY STV_DEFAULT"
_Z10add_arraysPfS_S_i:
.text._Z10add_arraysPfS_S_i:
[----:B------:R-:W-:Y:S01]  /*0000*/  LDC R1, c[0x0][0x37c] ;  /* 0x0000df00ff017b82 */ /* 0x000fe20000000800 */
[----:B------:R-:W0:Y:S07]  /*0010*/  S2R R9, SR_TID.X ;  /* 0x0000000000097919 */ /* 0x000e2e0000002100 */
[----:B------:R-:W0:Y:S01]  /*0020*/  S2UR UR4, SR_CTAID.X ;  /* 0x00000000000479c3 */ /* 0x000e220000002500 */
[----:B------:R-:W1:Y:S07]  /*0030*/  LDCU UR5, c[0x0][0x398] ;  /* 0x00007300ff0577ac */ /* 0x000e6e0008000800 */
[----:B------:R-:W0:Y:S02]  /*0040*/  LDC R0, c[0x0][0x360] ;  /* 0x0000d800ff007b82 */ /* 0x000e240000000800 */
[----:B0-----:R-:W-:-:S05]  /*0050*/  IMAD R9, R0, UR4, R9 ;  /* 0x0000000400097c24 */ /* 0x001fca000f8e0209 */
[----:B-1----:R-:W-:-:S13]  /*0060*/  ISETP.GE.AND P0, PT, R9, UR5, PT ;  /* 0x0000000509007c0c */ /* 0x002fda000bf06270 */
[----:B------:R-:W-:Y:S05]  /*0070*/  @P0 EXIT ;  /* 0x000000000000094d */ /* 0x000fea0003800000 */
[----:B------:R-:W0:Y:S01]  /*0080*/  LDC.64 R2, c[0x0][0x380] ;  /* 0x0000e000ff027b82 */ /* 0x000e220000000a00 */
[----:B------:R-:W1:Y:S07]  /*0090*/  LDCU.64 UR4, c[0x0][0x358] ;  /* 0x00006b00ff0477ac */ /* 0x000e6e0008000a00 */
[----:B------:R-:W2:Y:S08]  /*00a0*/  LDC.64 R4, c[0x0][0x388] ;  /* 0x0000e200ff047b82 */ /* 0x000eb00000000a00 */
[----:B------:R-:W3:Y:S01]  /*00b0*/  LDC.64 R6, c[0x0][0x390] ;  /* 0x0000e400ff067b82 */ /* 0x000ee20000000a00 */
[----:B0-----:R-:W-:-:S06]  /*00c0*/  IMAD.WIDE R2, R9, 0x4, R2 ;  /* 0x0000000409027825 */ /* 0x001fcc00078e0202 */
[----:B-1----:R-:W4:Y:S01]  /*00d0*/  LDG.E R2, desc[UR4][R2.64] ;  /* 0x0000000402027981 */ /* 0x002f22000c1e1900 */
[----:B--2---:R-:W-:-:S06]  /*00e0*/  IMAD.WIDE R4, R9, 0x4, R4 ;  /* 0x0000000409047825 */ /* 0x004fcc00078e0204 */
[----:B------:R-:W4:Y:S01]  /*00f0*/  LDG.E R5, desc[UR4][R4.64] ;  /* 0x0000000404057981 */ /* 0x000f22000c1e1900 */
[----:B---3--:R-:W-:-:S04]  /*0100*/  IMAD.WIDE R6, R9, 0x4, R6 ;  /* 0x0000000409067825 */ /* 0x008fc800078e0206 */
[----:B----4-:R-:W-:-:S05]  /*0110*/  FADD R9, R2, R5 ;  /* 0x0000000502097221 */ /* 0x010fca0000000000 */
[----:B------:R-:W-:Y:S01]  /*0120*/  STG.E desc[UR4][R6.64], R9 ;  /* 0x0000000906007986 */ /* 0x000fe2000c101904 */
[----:B------:R-:W-:Y:S05]  /*0130*/  EXIT ;  /* 0x000000000000794d */ /* 0x000fea0003800000 */
.L_x_0:
[----:B------:R-:W-:-:S00]  /*0140*/  BRA `(.L_x_0) ;  /* 0xfffffffc00fc7947 */ /* 0x000fc0000383ffff */
[----:B------:R-:W-:-:S00]  /*0150*/  NOP ;  /* 0x0000000000007918 */ /* 0x000fc00000000000 */
        /* <DEDUP_REMOVED lines=10> */
.L_x_1:


//--------------------- .nv.shared.reserved.0     --------------------------
	.section	.nv.shared.reserved.0,"aw",@nobits
	.weak		__nv_reservedSMEM_offset_0_alias
	.size		__nv_reservedSMEM_offset_0_alias, 0, 64
	.other		__nv_reservedSMEM_offset_0_alias,@"STO_CUDA_RESERVED_SHARED STV_DEFAULT"
__nv_reservedSMEM_offset_0_alias:
	.zero		0
	.zero		64


//--------------------- .nv.constant0._Z10add_arraysPfS_S_i --------------------------
	.section	.nv.constant0._Z10add_arraysPfS_S_i,"a",@progbits
	.sectionflags	@""
	.align	4
.nv.constant0._Z10add_arraysPfS_S_i:
	.zero		924


//--------------------- SYMBOLS --------------------------

	.type		.nv.reservedSmem.offset0,@object
	.size		.nv.reservedSmem.offset0,0x4
